//
// Generated by NVIDIA NVVM Compiler
//
// Compiler Build ID: CL-36424714
// Cuda compilation tools, release 13.0, V13.0.88
// Based on NVVM 20.0.0
//

.version 9.0
.target sm_100
.address_size 64

	// .globl	_Z10add_vectorPKfS0_Pfi

.visible .entry _Z10add_vectorPKfS0_Pfi(
	.param .u64 .ptr .align 1 _Z10add_vectorPKfS0_Pfi_param_0,
	.param .u64 .ptr .align 1 _Z10add_vectorPKfS0_Pfi_param_1,
	.param .u64 .ptr .align 1 _Z10add_vectorPKfS0_Pfi_param_2,
	.param .u32 _Z10add_vectorPKfS0_Pfi_param_3
)
{
	.reg .pred 	%p<2>;
	.reg .b32 	%r<6>;
	.reg .b32 	%f<4>;
	.reg .b64 	%rd<11>;

	ld.param.u64 	%rd1, [_Z10add_vectorPKfS0_Pfi_param_0];
	ld.param.u64 	%rd2, [_Z10add_vectorPKfS0_Pfi_param_1];
	ld.param.u64 	%rd3, [_Z10add_vectorPKfS0_Pfi_param_2];
	ld.param.u32 	%r2, [_Z10add_vectorPKfS0_Pfi_param_3];
	mov.u32 	%r3, %ntid.x;
	mov.u32 	%r4, %ctaid.x;
	mov.u32 	%r5, %tid.x;
	mad.lo.s32 	%r1, %r3, %r4, %r5;
	setp.ge.s32 	%p1, %r1, %r2;
	@%p1 bra 	$L__BB0_2;
	cvta.to.global.u64 	%rd4, %rd1;
	cvta.to.global.u64 	%rd5, %rd2;
	cvta.to.global.u64 	%rd6, %rd3;
	mul.wide.s32 	%rd7, %r1, 4;
	add.s64 	%rd8, %rd4, %rd7;
	ld.global.f32 	%f1, [%rd8];
	add.s64 	%rd9, %rd5, %rd7;
	ld.global.f32 	%f2, [%rd9];
	add.f32 	%f3, %f1, %f2;
	add.s64 	%rd10, %rd6, %rd7;
	st.global.f32 	[%rd10], %f3;
$L__BB0_2:
	ret;

}
	// .globl	_Z10mul_vectorPKfS0_Pfi
.visible .entry _Z10mul_vectorPKfS0_Pfi(
	.param .u64 .ptr .align 1 _Z10mul_vectorPKfS0_Pfi_param_0,
	.param .u64 .ptr .align 1 _Z10mul_vectorPKfS0_Pfi_param_1,
	.param .u64 .ptr .align 1 _Z10mul_vectorPKfS0_Pfi_param_2,
	.param .u32 _Z10mul_vectorPKfS0_Pfi_param_3
)
{
	.reg .pred 	%p<2>;
	.reg .b32 	%r<6>;
	.reg .b32 	%f<4>;
	.reg .b64 	%rd<11>;

	ld.param.u64 	%rd1, [_Z10mul_vectorPKfS0_Pfi_param_0];
	ld.param.u64 	%rd2, [_Z10mul_vectorPKfS0_Pfi_param_1];
	ld.param.u64 	%rd3, [_Z10mul_vectorPKfS0_Pfi_param_2];
	ld.param.u32 	%r2, [_Z10mul_vectorPKfS0_Pfi_param_3];
	mov.u32 	%r3, %ntid.x;
	mov.u32 	%r4, %ctaid.x;
	mov.u32 	%r5, %tid.x;
	mad.lo.s32 	%r1, %r3, %r4, %r5;
	setp.ge.s32 	%p1, %r1, %r2;
	@%p1 bra 	$L__BB1_2;
	cvta.to.global.u64 	%rd4, %rd1;
	cvta.to.global.u64 	%rd5, %rd2;
	cvta.to.global.u64 	%rd6, %rd3;
	mul.wide.s32 	%rd7, %r1, 4;
	add.s64 	%rd8, %rd4, %rd7;
	ld.global.f32 	%f1, [%rd8];
	add.s64 	%rd9, %rd5, %rd7;
	ld.global.f32 	%f2, [%rd9];
	mul.f32 	%f3, %f1, %f2;
	add.s64 	%rd10, %rd6, %rd7;
	st.global.f32 	[%rd10], %f3;
$L__BB1_2:
	ret;

}


// ===== COMPILED SASS (sm_100) =====

	.target	sm_100

	.elftype	@"ET_EXEC"


//--------------------- .note.nv.tkinfo           --------------------------
	.section	.note.nv.tkinfo,"",@"SHT_NOTE"
	.sectionflags	@"SHF_NOTE_NV_TKINFO"
	.tkinfo
        /*0018*/ 	.word	0x00000002
        /*0030*/ 	.string	""
        /*0030*/ 	.string	"ptxas"
        /*0030*/ 	.string	"Cuda compilation tools, release 13.0, V13.0.88"
        /*0030*/ 	.string	"Build cuda_13.0.r13.0/compiler.36424714_0"
        /*0030*/ 	.string	"-arch sm_100 -m 64 "



//--------------------- .note.nv.cuinfo           --------------------------
	.section	.note.nv.cuinfo,"",@"SHT_NOTE"
	.sectionflags	@"SHF_NOTE_NV_CUINFO"
        /*0018*/ 	.short	0x0002
        /*001a*/ 	.short	0x0064
        /*001c*/ 	.short	0x0082
	.zero		2


//--------------------- .nv.info                  --------------------------
	.section	.nv.info,"",@"SHT_CUDA_INFO"
	.align	4


	//----- nvinfo : EIATTR_REGCOUNT
	.align		4
        /*0000*/ 	.byte	0x04, 0x2f
        /*0002*/ 	.short	(.L_1 - .L_0)
	.align		4
.L_0:
        /*0004*/ 	.word	index@(_Z10add_vectorPKfS0_Pfi)
        /*0008*/ 	.word	0x0000000c


	//----- nvinfo : EIATTR_FRAME_SIZE
	.align		4
.L_1:
        /*000c*/ 	.byte	0x04, 0x11
        /*000e*/ 	.short	(.L_3 - .L_2)
	.align		4
.L_2:
        /*0010*/ 	.word	index@(_Z10add_vectorPKfS0_Pfi)
        /*0014*/ 	.word	0x00000000


	//----- nvinfo : EIATTR_REGCOUNT
	.align		4
.L_3:
        /*0018*/ 	.byte	0x04, 0x2f
        /*001a*/ 	.short	(.L_5 - .L_4)
	.align		4
.L_4:
        /*001c*/ 	.word	index@(_Z10mul_vectorPKfS0_Pfi)
        /*0020*/ 	.word	0x0000000c


	//----- nvinfo : EIATTR_FRAME_SIZE
	.align		4
.L_5:
        /*0024*/ 	.byte	0x04, 0x11
        /*0026*/ 	.short	(.L_7 - .L_6)
	.align		4
.L_6:
        /*0028*/ 	.word	index@(_Z10mul_vectorPKfS0_Pfi)
        /*002c*/ 	.word	0x00000000


	//----- nvinfo : EIATTR_MIN_STACK_SIZE
	.align		4
.L_7:
        /*0030*/ 	.byte	0x04, 0x12
        /*0032*/ 	.short	(.L_9 - .L_8)
	.align		4
.L_8:
        /*0034*/ 	.word	index@(_Z10mul_vectorPKfS0_Pfi)
        /*0038*/ 	.word	0x00000000


	//----- nvinfo : EIATTR_MIN_STACK_SIZE
	.align		4
.L_9:
        /*003c*/ 	.byte	0x04, 0x12
        /*003e*/ 	.short	(.L_11 - .L_10)
	.align		4
.L_10:
        /*0040*/ 	.word	index@(_Z10add_vectorPKfS0_Pfi)
        /*0044*/ 	.word	0x00000000
.L_11:


//--------------------- .nv.compat                --------------------------
	.section	.nv.compat,"",@"SHT_CUDA_COMPAT_INFO"
	.align	4
        /*0000*/ 	.byte	0x02, 0x09, 0x00, 0x00, 0x02, 0x02, 0x01, 0x00, 0x02, 0x05, 0x05, 0x00, 0x03, 0x07, 0x01, 0x01
        /*0010*/ 	.byte	0x02, 0x03, 0x00, 0x00, 0x02, 0x06, 0x01, 0x00, 0x04, 0x0b, 0x08, 0x00, 0x09, 0x00, 0x00, 0x00
        /*0020*/ 	.byte	0x00, 0x00, 0x00, 0x00


//--------------------- .nv.info._Z10mul_vectorPKfS0_Pfi --------------------------
	.section	.nv.info._Z10mul_vectorPKfS0_Pfi,"",@"SHT_CUDA_INFO"
	.sectionflags	@""
	.align	4


	//----- nvinfo : EIATTR_CUDA_API_VERSION
	.align		4
        /*0000*/ 	.byte	0x04, 0x37
        /*0002*/ 	.short	(.L_13 - .L_12)
.L_12:
        /*0004*/ 	.word	0x00000082


	//----- nvinfo : EIATTR_KPARAM_INFO
	.align		4
.L_13:
        /*0008*/ 	.byte	0x04, 0x17
        /*000a*/ 	.short	(.L_15 - .L_14)
.L_14:
        /*000c*/ 	.word	0x00000000
        /*0010*/ 	.short	0x0003
        /*0012*/ 	.short	0x0018
        /*0014*/ 	.byte	0x00, 0xf0, 0x11, 0x00


	//----- nvinfo : EIATTR_KPARAM_INFO
	.align		4
.L_15:
        /*0018*/ 	.byte	0x04, 0x17
        /*001a*/ 	.short	(.L_17 - .L_16)
.L_16:
        /*001c*/ 	.word	0x00000000
        /*0020*/ 	.short	0x0002
        /*0022*/ 	.short	0x0010
        /*0024*/ 	.byte	0x00, 0xf5, 0x21, 0x00


	//----- nvinfo : EIATTR_KPARAM_INFO
	.align		4
.L_17:
        /*0028*/ 	.byte	0x04, 0x17
        /*002a*/ 	.short	(.L_19 - .L_18)
.L_18:
        /*002c*/ 	.word	0x00000000
        /*0030*/ 	.short	0x0001
        /*0032*/ 	.short	0x0008
        /*0034*/ 	.byte	0x00, 0xf5, 0x21, 0x00


	//----- nvinfo : EIATTR_KPARAM_INFO
	.align		4
.L_19:
        /*0038*/ 	.byte	0x04, 0x17
        /*003a*/ 	.short	(.L_21 - .L_20)
.L_20:
        /*003c*/ 	.word	0x00000000
        /*0040*/ 	.short	0x0000
        /*0042*/ 	.short	0x0000
        /*0044*/ 	.byte	0x00, 0xf5, 0x21, 0x00


	//----- nvinfo : EIATTR_SPARSE_MMA_MASK
	.align		4
.L_21:
        /*0048*/ 	.byte	0x03, 0x50
        /*004a*/ 	.short	0x0000


	//----- nvinfo : EIATTR_MAXREG_COUNT
	.align		4
        /*004c*/ 	.byte	0x03, 0x1b
        /*004e*/ 	.short	0x00ff


	//----- nvinfo : EIATTR_MERCURY_ISA_VERSION
	.align		4
        /*0050*/ 	.byte	0x03, 0x5f
        /*0052*/ 	.short	0x0101


	//----- nvinfo : EIATTR_VRC_CTA_INIT_COUNT
	.align		4
        /*0054*/ 	.byte	0x02, 0x4a
	.zero		1
	.zero		1


	//----- nvinfo : EIATTR_EXIT_INSTR_OFFSETS
	.align		4
        /*0058*/ 	.byte	0x04, 0x1c
        /*005a*/ 	.short	(.L_23 - .L_22)


	//   ....[0]....
.L_22:
        /*005c*/ 	.word	0x00000070


	//   ....[1]....
        /*0060*/ 	.word	0x00000130


	//----- nvinfo : EIATTR_CBANK_PARAM_SIZE
	.align		4
.L_23:
        /*0064*/ 	.byte	0x03, 0x19
        /*0066*/ 	.short	0x001c


	//----- nvinfo : EIATTR_PARAM_CBANK
	.align		4
        /*0068*/ 	.byte	0x04, 0x0a
        /*006a*/ 	.short	(.L_25 - .L_24)
	.align		4
.L_24:
        /*006c*/ 	.word	index@(.nv.constant0._Z10mul_vectorPKfS0_Pfi)
        /*0070*/ 	.short	0x0380
        /*0072*/ 	.short	0x001c


	//----- nvinfo : EIATTR_SW_WAR
	.align		4
.L_25:
        /*0074*/ 	.byte	0x04, 0x36
        /*0076*/ 	.short	(.L_27 - .L_26)
.L_26:
        /*0078*/ 	.word	0x00000008
.L_27:


//--------------------- .nv.info._Z10add_vectorPKfS0_Pfi --------------------------
	.section	.nv.info._Z10add_vectorPKfS0_Pfi,"",@"SHT_CUDA_INFO"
	.sectionflags	@""
	.align	4


	//----- nvinfo : EIATTR_CUDA_API_VERSION
	.align		4
        /*0000*/ 	.byte	0x04, 0x37
        /*0002*/ 	.short	(.L_29 - .L_28)
.L_28:
        /*0004*/ 	.word	0x00000082


	//----- nvinfo : EIATTR_KPARAM_INFO
	.align		4
.L_29:
        /*0008*/ 	.byte	0x04, 0x17
        /*000a*/ 	.short	(.L_31 - .L_30)
.L_30:
        /*000c*/ 	.word	0x00000000
        /*0010*/ 	.short	0x0003
        /*0012*/ 	.short	0x0018
        /*0014*/ 	.byte	0x00, 0xf0, 0x11, 0x00


	//----- nvinfo : EIATTR_KPARAM_INFO
	.align		4
.L_31:
        /*0018*/ 	.byte	0x04, 0x17
        /*001a*/ 	.short	(.L_33 - .L_32)
.L_32:
        /*001c*/ 	.word	0x00000000
        /*0020*/ 	.short	0x0002
        /*0022*/ 	.short	0x0010
        /*0024*/ 	.byte	0x00, 0xf5, 0x21, 0x00


	//----- nvinfo : EIATTR_KPARAM_INFO
	.align		4
.L_33:
        /*0028*/ 	.byte	0x04, 0x17
        /*002a*/ 	.short	(.L_35 - .L_34)
.L_34:
        /*002c*/ 	.word	0x00000000
        /*0030*/ 	.short	0x0001
        /*0032*/ 	.short	0x0008
        /*0034*/ 	.byte	0x00, 0xf5, 0x21, 0x00


	//----- nvinfo : EIATTR_KPARAM_INFO
	.align		4
.L_35:
        /*0038*/ 	.byte	0x04, 0x17
        /*003a*/ 	.short	(.L_37 - .L_36)
.L_36:
        /*003c*/ 	.word	0x00000000
        /*0040*/ 	.short	0x0000
        /*0042*/ 	.short	0x0000
        /*0044*/ 	.byte	0x00, 0xf5, 0x21, 0x00


	//----- nvinfo : EIATTR_SPARSE_MMA_MASK
	.align		4
.L_37:
        /*0048*/ 	.byte	0x03, 0x50
        /*004a*/ 	.short	0x0000


	//----- nvinfo : EIATTR_MAXREG_COUNT
	.align		4
        /*004c*/ 	.byte	0x03, 0x1b
        /*004e*/ 	.short	0x00ff


	//----- nvinfo : EIATTR_MERCURY_ISA_VERSION
	.align		4
        /*0050*/ 	.byte	0x03, 0x5f
        /*0052*/ 	.short	0x0101


	//----- nvinfo : EIATTR_VRC_CTA_INIT_COUNT
	.align		4
        /*0054*/ 	.byte	0x02, 0x4a
	.zero		1
	.zero		1


	//----- nvinfo : EIATTR_EXIT_INSTR_OFFSETS
	.align		4
        /*0058*/ 	.byte	0x04, 0x1c
        /*005a*/ 	.short	(.L_39 - .L_38)


	//   ....[0]....
.L_38:
        /*005c*/ 	.word	0x00000070


	//   ....[1]....
        /*0060*/ 	.word	0x00000130


	//----- nvinfo : EIATTR_CBANK_PARAM_SIZE
	.align		4
.L_39:
        /*0064*/ 	.byte	0x03, 0x19
        /*0066*/ 	.short	0x001c


	//----- nvinfo : EIATTR_PARAM_CBANK
	.align		4
        /*0068*/ 	.byte	0x04, 0x0a
        /*006a*/ 	.short	(.L_41 - .L_40)
	.align		4
.L_40:
        /*006c*/ 	.word	index@(.nv.constant0._Z10add_vectorPKfS0_Pfi)
        /*0070*/ 	.short	0x0380
        /*0072*/ 	.short	0x001c


	//----- nvinfo : EIATTR_SW_WAR
	.align		4
.L_41:
        /*0074*/ 	.byte	0x04, 0x36
        /*0076*/ 	.short	(.L_43 - .L_42)
.L_42:
        /*0078*/ 	.word	0x00000008
.L_43:


//--------------------- .nv.callgraph             --------------------------
	.section	.nv.callgraph,"",@"SHT_CUDA_CALLGRAPH"
	.align	4
	.sectionentsize	8
	.align		4
        /*0000*/ 	.word	0x00000000
	.align		4
        /*0004*/ 	.word	0xffffffff
	.align		4
        /*0008*/ 	.word	0x00000000
	.align		4
        /*000c*/ 	.word	0xfffffffe
	.align		4
        /*0010*/ 	.word	0x00000000
	.align		4
        /*0014*/ 	.word	0xfffffffd
	.align		4
        /*0018*/ 	.word	0x00000000
	.align		4
        /*001c*/ 	.word	0xfffffffc


//--------------------- .text._Z10mul_vectorPKfS0_Pfi --------------------------
	.section	.text._Z10mul_vectorPKfS0_Pfi,"ax",@progbits
	.align	128
        .global         _Z10mul_vectorPKfS0_Pfi
        .type           _Z10mul_vectorPKfS0_Pfi,@function
        .size           _Z10mul_vectorPKfS0_Pfi,(.L_x_2 - _Z10mul_vectorPKfS0_Pfi)
        .other          _Z10mul_vectorPKfS0_Pfi,@"STO_CUDA_ENTRY STV_DEFAULT"
_Z10mul_vectorPKfS0_Pfi:
.text._Z10mul_vectorPKfS0_Pfi:
[----:B------:R-:W-:Y:S01]  /*0000*/  LDC R1, c[0x0][0x37c] ;  /* 0x0000df00ff017b82 */ /* 0x000fe20000000800 */
[----:B------:R-:W0:Y:S01]  /*0010*/  S2R R9, SR_CTAID.X ;  /* 0x0000000000097919 */ /* 0x000e220000002500 */
[----:B------:R-:W0:Y:S01]  /*0020*/  LDCU UR4, c[0x0][0x360] ;  /* 0x00006c00ff0477ac */ /* 0x000e220008000800 */
[----:B------:R-:W0:Y:S01]  /*0030*/  S2R R0, SR_TID.X ;  /* 0x0000000000007919 */ /* 0x000e220000002100 */
[----:B------:R-:W1:Y:S01]  /*0040*/  LDCU UR5, c[0x0][0x398] ;  /* 0x00007300ff0577ac */ /* 0x000e620008000800 */
[----:B0-----:R-:W-:-:S05]  /*0050*/  IMAD R9, R9, UR4, R0 ;  /* 0x0000000409097c24 */ /* 0x001fca000f8e0200 */
[----:B-1----:R-:W-:-:S13]  /*0060*/  ISETP.GE.AND P0, PT, R9, UR5, PT ;  /* 0x0000000509007c0c */ /* 0x002fda000bf06270 */
[----:B------:R-:W-:Y:S05]  /*0070*/  @P0 EXIT ;  /* 0x000000000000094d */ /* 0x000fea0003800000 */
[----:B------:R-:W0:Y:S01]  /*0080*/  LDC.64 R2, c[0x0][0x380] ;  /* 0x0000e000ff027b82 */ /* 0x000e220000000a00 */
[----:B------:R-:W1:Y:S07]  /*0090*/  LDCU.64 UR4, c[0x0][0x358] ;  /* 0x00006b00ff0477ac */ /* 0x000e6e0008000a00 */
[----:B------:R-:W2:Y:S08]  /*00a0*/  LDC.64 R4, c[0x0][0x388] ;  /* 0x0000e200ff047b82 */ /* 0x000eb00000000a00 */
[----:B------:R-:W3:Y:S01]  /*00b0*/  LDC.64 R6, c[0x0][0x390] ;  /* 0x0000e400ff067b82 */ /* 0x000ee20000000a00 */
[----:B0-----:R-:W-:-:S06]  /*00c0*/  IMAD.WIDE R2, R9, 0x4, R2 ;  /* 0x0000000409027825 */ /* 0x001fcc00078e0202 */
[----:B-1----:R-:W4:Y:S01]  /*00d0*/  LDG.E R2, desc[UR4][R2.64] ;  /* 0x0000000402027981 */ /* 0x002f22000c1e1900 */
[----:B--2---:R-:W-:-:S06]  /*00e0*/  IMAD.WIDE R4, R9, 0x4, R4 ;  /* 0x0000000409047825 */ /* 0x004fcc00078e0204 */
[----:B------:R-:W4:Y:S01]  /*00f0*/  LDG.E R5, desc[UR4][R4.64] ;  /* 0x0000000404057981 */ /* 0x000f22000c1e1900 */
[----:B---3--:R-:W-:-:S04]  /*0100*/  IMAD.WIDE R6, R9, 0x4, R6 ;  /* 0x0000000409067825 */ /* 0x008fc800078e0206 */
[----:B----4-:R-:W-:-:S05]  /*0110*/  FMUL R9, R2, R5 ;  /* 0x0000000502097220 */ /* 0x010fca0000400000 */
[----:B------:R-:W-:Y:S01]  /*0120*/  STG.E desc[UR4][R6.64], R9 ;  /* 0x0000000906007986 */ /* 0x000fe2000c101904 */
[----:B------:R-:W-:Y:S05]  /*0130*/  EXIT ;  /* 0x000000000000794d */ /* 0x000fea0003800000 */
.L_x_0:
[----:B------:R-:W-:-:S00]  /*0140*/  BRA `(.L_x_0) ;  /* 0xfffffffc00fc7947 */ /* 0x000fc0000383ffff */
[----:B------:R-:W-:-:S00]  /*0150*/  NOP ;  /* 0x0000000000007918 */ /* 0x000fc00000000000 */
        /* <DEDUP_REMOVED lines=10> */
.L_x_2:


//--------------------- .text._Z10add_vectorPKfS0_Pfi --------------------------
	.section	.text._Z10add_vectorPKfS0_Pfi,"ax",@progbits
	.align	128
        .global         _Z10add_vectorPKfS0_Pfi
        .type           _Z10add_vectorPKfS0_Pfi,@function
        .size           _Z10add_vectorPKfS0_Pfi,(.L_x_3 - _Z10add_vectorPKfS0_Pfi)
        .other          _Z10add_vectorPKfS0_Pfi,@"STO_CUDA_ENTRY STV_DEFAULT"
_Z10add_vectorPKfS0_Pfi:
.text._Z10add_vectorPKfS0_Pfi:
        /* <DEDUP_REMOVED lines=17> */
[----:B----4-:R-:W-:-:S05]  /*0110*/  FADD R9, R2, R5 ;  /* 0x0000000502097221 */ /* 0x010fca0000000000 */
[----:B------:R-:W-:Y:S01]  /*0120*/  STG.E desc[UR4][R6.64], R9 ;  /* 0x0000000906007986 */ /* 0x000fe2000c101904 */
[----:B------:R-:W-:Y:S05]  /*0130*/  EXIT ;  /* 0x000000000000794d */ /* 0x000fea0003800000 */
.L_x_1:
        /* <DEDUP_REMOVED lines=12> */
.L_x_3:


//--------------------- .nv.shared.reserved.0     --------------------------
	.section	.nv.shared.reserved.0,"aw",@nobits
	.weak		__nv_reservedSMEM_offset_0_alias
	.size		__nv_reservedSMEM_offset_0_alias, 0, 64
	.other		__nv_reservedSMEM_offset_0_alias,@"STO_CUDA_RESERVED_SHARED STV_DEFAULT"
__nv_reservedSMEM_offset_0_alias:
	.zero		0
	.zero		64


//--------------------- .nv.constant0._Z10mul_vectorPKfS0_Pfi --------------------------
	.section	.nv.constant0._Z10mul_vectorPKfS0_Pfi,"a",@progbits
	.sectionflags	@""
	.align	4
.nv.constant0._Z10mul_vectorPKfS0_Pfi:
	.zero		924


//--------------------- .nv.constant0._Z10add_vectorPKfS0_Pfi --------------------------
	.section	.nv.constant0._Z10add_vectorPKfS0_Pfi,"a",@progbits
	.sectionflags	@""
	.align	4
.nv.constant0._Z10add_vectorPKfS0_Pfi:
	.zero		924


//--------------------- SYMBOLS --------------------------

	.type		.nv.reservedSmem.offset0,@object
	.size		.nv.reservedSmem.offset0,0x4
